//
// Generated by NVIDIA NVVM Compiler
//
// Compiler Build ID: CL-36424714
// Cuda compilation tools, release 13.0, V13.0.88
// Based on NVVM 20.0.0
//

.version 9.0
.target sm_100
.address_size 64

	// .globl	_Z12hello_kernelv
.extern .func  (.param .b32 func_retval0) vprintf
(
	.param .b64 vprintf_param_0,
	.param .b64 vprintf_param_1
)
;
.global .align 1 .b8 $str[21] = {72, 101, 108, 108, 111, 32, 102, 114, 111, 109, 32, 116, 104, 101, 32, 71, 80, 85, 33, 10};

.visible .entry _Z12hello_kernelv()
{
	.reg .b32 	%r<3>;
	.reg .b64 	%rd<3>;

	mov.u64 	%rd1, $str;
	cvta.global.u64 	%rd2, %rd1;
	{ // callseq 0, 0
	.param .b64 param0;
	st.param.b64 	[param0], %rd2;
	.param .b64 param1;
	st.param.b64 	[param1], 0;
	.param .b32 retval0;
	call.uni (retval0), 
	vprintf, 
	(
	param0, 
	param1
	);
	ld.param.b32 	%r1, [retval0];
	} // callseq 0
	ret;

}


// ===== COMPILED SASS (sm_100) =====

	.target	sm_100

	.elftype	@"ET_EXEC"


//--------------------- .note.nv.tkinfo           --------------------------
	.section	.note.nv.tkinfo,"",@"SHT_NOTE"
	.sectionflags	@"SHF_NOTE_NV_TKINFO"
	.tkinfo
        /*0018*/ 	.word	0x00000002
        /*0030*/ 	.string	""
        /*0030*/ 	.string	"ptxas"
        /*0030*/ 	.string	"Cuda compilation tools, release 13.0, V13.0.88"
        /*0030*/ 	.string	"Build cuda_13.0.r13.0/compiler.36424714_0"
        /*0030*/ 	.string	"-arch sm_100 -m 64 "



//--------------------- .note.nv.cuinfo           --------------------------
	.section	.note.nv.cuinfo,"",@"SHT_NOTE"
	.sectionflags	@"SHF_NOTE_NV_CUINFO"
        /*0018*/ 	.short	0x0002
        /*001a*/ 	.short	0x0064
        /*001c*/ 	.short	0x0082
	.zero		2


//--------------------- .nv.info                  --------------------------
	.section	.nv.info,"",@"SHT_CUDA_INFO"
	.align	4


	//----- nvinfo : EIATTR_REGCOUNT
	.align		4
        /*0000*/ 	.byte	0x04, 0x2f
        /*0002*/ 	.short	(.L_2 - .L_1)
	.align		4
.L_1:
        /*0004*/ 	.word	index@(_Z12hello_kernelv)
        /*0008*/ 	.word	0x00000018


	//----- nvinfo : EIATTR_FRAME_SIZE
	.align		4
.L_2:
        /*000c*/ 	.byte	0x04, 0x11
        /*000e*/ 	.short	(.L_4 - .L_3)
	.align		4
.L_3:
        /*0010*/ 	.word	index@(_Z12hello_kernelv)
        /*0014*/ 	.word	0x00000000


	//----- nvinfo : EIATTR_MIN_STACK_SIZE
	.align		4
.L_4:
        /*0018*/ 	.byte	0x04, 0x12
        /*001a*/ 	.short	(.L_6 - .L_5)
	.align		4
.L_5:
        /*001c*/ 	.word	index@(_Z12hello_kernelv)
        /*0020*/ 	.word	0x00000000
.L_6:


//--------------------- .nv.compat                --------------------------
	.section	.nv.compat,"",@"SHT_CUDA_COMPAT_INFO"
	.align	4
        /*0000*/ 	.byte	0x02, 0x09, 0x00, 0x00, 0x02, 0x02, 0x01, 0x00, 0x02, 0x05, 0x05, 0x00, 0x03, 0x07, 0x01, 0x01
        /*0010*/ 	.byte	0x02, 0x03, 0x00, 0x00, 0x02, 0x06, 0x01, 0x00, 0x04, 0x0b, 0x08, 0x00, 0x09, 0x00, 0x00, 0x00
        /*0020*/ 	.byte	0x00, 0x00, 0x00, 0x00


//--------------------- .nv.info._Z12hello_kernelv --------------------------
	.section	.nv.info._Z12hello_kernelv,"",@"SHT_CUDA_INFO"
	.sectionflags	@""
	.align	4


	//----- nvinfo : EIATTR_CUDA_API_VERSION
	.align		4
        /*0000*/ 	.byte	0x04, 0x37
        /*0002*/ 	.short	(.L_8 - .L_7)
.L_7:
        /*0004*/ 	.word	0x00000082


	//----- nvinfo : EIATTR_SPARSE_MMA_MASK
	.align		4
.L_8:
        /*0008*/ 	.byte	0x03, 0x50
        /*000a*/ 	.short	0x0000


	//----- nvinfo : EIATTR_MAXREG_COUNT
	.align		4
        /*000c*/ 	.byte	0x03, 0x1b
        /*000e*/ 	.short	0x00ff


	//----- nvinfo : EIATTR_EXTERNS
	.align		4
        /*0010*/ 	.byte	0x04, 0x0f
        /*0012*/ 	.short	(.L_10 - .L_9)


	//   ....[0]....
	.align		4
.L_9:
        /*0014*/ 	.word	index@(vprintf)


	//----- nvinfo : EIATTR_MERCURY_ISA_VERSION
	.align		4
.L_10:
        /*0018*/ 	.byte	0x03, 0x5f
        /*001a*/ 	.short	0x0101


	//----- nvinfo : EIATTR_VRC_CTA_INIT_COUNT
	.align		4
        /*001c*/ 	.byte	0x02, 0x4a
	.zero		1
	.zero		1


	//----- nvinfo : EIATTR_SYSCALL_OFFSETS
	.align		4
        /*0020*/ 	.byte	0x04, 0x46
        /*0022*/ 	.short	(.L_12 - .L_11)


	//   ....[0]....
.L_11:
        /*0024*/ 	.word	0x00000080


	//----- nvinfo : EIATTR_EXIT_INSTR_OFFSETS
	.align		4
.L_12:
        /*0028*/ 	.byte	0x04, 0x1c
        /*002a*/ 	.short	(.L_14 - .L_13)


	//   ....[0]....
.L_13:
        /*002c*/ 	.word	0x00000090


	//----- nvinfo : EIATTR_SW_WAR
	.align		4
.L_14:
        /*0030*/ 	.byte	0x04, 0x36
        /*0032*/ 	.short	(.L_16 - .L_15)
.L_15:
        /*0034*/ 	.word	0x00000008
.L_16:


//--------------------- .nv.callgraph             --------------------------
	.section	.nv.callgraph,"",@"SHT_CUDA_CALLGRAPH"
	.align	4
	.sectionentsize	8
	.align		4
        /*0000*/ 	.word	0x00000000
	.align		4
        /*0004*/ 	.word	0xffffffff
	.align		4
        /*0008*/ 	.word	index@(_Z12hello_kernelv)
	.align		4
        /*000c*/ 	.word	index@(vprintf)
	.align		4
        /*0010*/ 	.word	0x00000000
	.align		4
        /*0014*/ 	.word	0xfffffffe
	.align		4
        /*0018*/ 	.word	0x00000000
	.align		4
        /*001c*/ 	.word	0xfffffffd
	.align		4
        /*0020*/ 	.word	0x00000000
	.align		4
        /*0024*/ 	.word	0xfffffffc


//--------------------- .nv.constant4             --------------------------
	.section	.nv.constant4,"a",@progbits
	.align	8
	.align		8
.nv.constant4:
        /*0000*/ 	.dword	vprintf
	.align		8
        /*0008*/ 	.dword	$str


//--------------------- .text._Z12hello_kernelv   --------------------------
	.section	.text._Z12hello_kernelv,"ax",@progbits
	.align	128
        .global         _Z12hello_kernelv
        .type           _Z12hello_kernelv,@function
        .size           _Z12hello_kernelv,(.L_x_2 - _Z12hello_kernelv)
        .other          _Z12hello_kernelv,@"STO_CUDA_ENTRY STV_DEFAULT"
_Z12hello_kernelv:
.text._Z12hello_kernelv:
[----:B------:R-:W0:Y:S01]  /*0000*/  LDC R1, c[0x0][0x37c] ;  /* 0x0000df00ff017b82 */ /* 0x000e220000000800 */
[----:B------:R-:W-:Y:S01]  /*0010*/  MOV R0, 0x0 ;  /* 0x0000000000007802 */ /* 0x000fe20000000f00 */
[----:B------:R-:W1:Y:S01]  /*0020*/  LDCU.64 UR4, c[0x4][0x8] ;  /* 0x01000100ff0477ac */ /* 0x000e620008000a00 */
[----:B------:R-:W-:-:S05]  /*0030*/  CS2R R6, SRZ ;  /* 0x0000000000067805 */ /* 0x000fca000001ff00 */
[----:B------:R2:W3:Y:S01]  /*0040*/  LDC.64 R2, c[0x4][R0] ;  /* 0x0100000000027b82 */ /* 0x0004e20000000a00 */
[----:B-1----:R-:W-:Y:S02]  /*0050*/  IMAD.U32 R4, RZ, RZ, UR4 ;  /* 0x00000004ff047e24 */ /* 0x002fe4000f8e00ff */
[----:B--2---:R-:W-:-:S07]  /*0060*/  IMAD.U32 R5, RZ, RZ, UR5 ;  /* 0x00000005ff057e24 */ /* 0x004fce000f8e00ff */
[----:B------:R-:W-:-:S07]  /*0070*/  LEPC R20, `(.L_x_0) ;  /* 0x000000001014794e */ /* 0x000fce0000000000 */
[----:B0--3--:R-:W-:Y:S05]  /*0080*/  CALL.ABS.NOINC R2 ;  /* 0x0000000002007343 */ /* 0x009fea0003c00000 */
.L_x_0:
[----:B------:R-:W-:Y:S05]  /*0090*/  EXIT ;  /* 0x000000000000794d */ /* 0x000fea0003800000 */
.L_x_1:
[----:B------:R-:W-:-:S00]  /*00a0*/  BRA `(.L_x_1) ;  /* 0xfffffffc00fc7947 */ /* 0x000fc0000383ffff */
[----:B------:R-:W-:-:S00]  /*00b0*/  NOP ;  /* 0x0000000000007918 */ /* 0x000fc00000000000 */
        /* <DEDUP_REMOVED lines=12> */
.L_x_2:


//--------------------- .nv.global.init           --------------------------
	.section	.nv.global.init,"aw",@progbits
.nv.global.init:
	.type		$str,@object
	.size		$str,(.L_0 - $str)
$str:
        /*0000*/ 	.byte	0x48, 0x65, 0x6c, 0x6c, 0x6f, 0x20, 0x66, 0x72, 0x6f, 0x6d, 0x20, 0x74, 0x68, 0x65, 0x20, 0x47
        /*0010*/ 	.byte	0x50, 0x55, 0x21, 0x0a, 0x00
.L_0:


//--------------------- .nv.shared.reserved.0     --------------------------
	.section	.nv.shared.reserved.0,"aw",@nobits
	.weak		__nv_reservedSMEM_offset_0_alias
	.size		__nv_reservedSMEM_offset_0_alias, 0, 64
	.other		__nv_reservedSMEM_offset_0_alias,@"STO_CUDA_RESERVED_SHARED STV_DEFAULT"
__nv_reservedSMEM_offset_0_alias:
	.zero		0
	.zero		64


//--------------------- .nv.constant0._Z12hello_kernelv --------------------------
	.section	.nv.constant0._Z12hello_kernelv,"a",@progbits
	.sectionflags	@""
	.align	4
.nv.constant0._Z12hello_kernelv:
	.zero		896


//--------------------- SYMBOLS --------------------------

	.type		.nv.reservedSmem.offset0,@object
	.size		.nv.reservedSmem.offset0,0x4
	.type		vprintf,@function
